//
// Generated by NVIDIA NVVM Compiler
//
// Compiler Build ID: CL-36424714
// Cuda compilation tools, release 13.0, V13.0.88
// Based on NVVM 20.0.0
//

.version 9.0
.target sm_100
.address_size 64

	// .globl	_Z6kerneliP6SpherePi

.visible .entry _Z6kerneliP6SpherePi(
	.param .u32 _Z6kerneliP6SpherePi_param_0,
	.param .u64 .ptr .align 1 _Z6kerneliP6SpherePi_param_1,
	.param .u64 .ptr .align 1 _Z6kerneliP6SpherePi_param_2
)
{
	.reg .pred 	%p<10>;
	.reg .b32 	%r<27>;
	.reg .b32 	%f<159>;
	.reg .b64 	%rd<11>;

	ld.param.u32 	%r5, [_Z6kerneliP6SpherePi_param_0];
	ld.param.u64 	%rd5, [_Z6kerneliP6SpherePi_param_1];
	ld.param.u64 	%rd4, [_Z6kerneliP6SpherePi_param_2];
	cvta.to.global.u64 	%rd6, %rd5;
	mov.u32 	%r6, %tid.x;
	mov.u32 	%r7, %ctaid.x;
	mov.u32 	%r8, %ntid.x;
	mad.lo.s32 	%r9, %r7, %r8, %r6;
	mov.u32 	%r10, %tid.y;
	mov.u32 	%r11, %ctaid.y;
	mov.u32 	%r12, %ntid.y;
	mad.lo.s32 	%r13, %r11, %r12, %r10;
	mov.u32 	%r14, %nctaid.x;
	mul.lo.s32 	%r15, %r14, %r8;
	mad.lo.s32 	%r1, %r15, %r13, %r9;
	shr.u32 	%r16, %r5, 31;
	add.s32 	%r17, %r5, %r16;
	shr.s32 	%r18, %r17, 1;
	sub.s32 	%r19, %r9, %r18;
	cvt.rn.f32.s32 	%f1, %r19;
	sub.s32 	%r20, %r13, %r18;
	cvt.rn.f32.s32 	%f2, %r20;
	add.s64 	%rd10, %rd6, 56;
	mov.f32 	%f139, 0f00000000;
	mov.f32 	%f140, 0fC7C34F80;
	mov.b32 	%r26, 0;
	mov.f32 	%f138, %f139;
	mov.f32 	%f137, %f139;
$L__BB0_1:
	ld.global.f32 	%f68, [%rd10+-40];
	sub.f32 	%f69, %f1, %f68;
	ld.global.f32 	%f70, [%rd10+-36];
	sub.f32 	%f71, %f2, %f70;
	mul.f32 	%f8, %f69, %f69;
	mul.f32 	%f9, %f71, %f71;
	add.f32 	%f72, %f8, %f9;
	ld.global.f32 	%f73, [%rd10+-44];
	mul.f32 	%f10, %f73, %f73;
	setp.geu.f32 	%p1, %f72, %f10;
	mov.f32 	%f136, 0fC7C34F80;
	@%p1 bra 	$L__BB0_3;
	sub.f32 	%f74, %f10, %f8;
	sub.f32 	%f75, %f74, %f9;
	sqrt.rn.f32 	%f76, %f75;
	sqrt.rn.f32 	%f77, %f10;
	div.rn.f32 	%f135, %f76, %f77;
	ld.global.f32 	%f78, [%rd10+-32];
	add.f32 	%f136, %f76, %f78;
$L__BB0_3:
	setp.leu.f32 	%p2, %f136, %f140;
	@%p2 bra 	$L__BB0_5;
	ld.global.f32 	%f79, [%rd10+-56];
	mul.f32 	%f137, %f135, %f79;
	ld.global.f32 	%f80, [%rd10+-48];
	mul.f32 	%f138, %f135, %f80;
	ld.global.f32 	%f81, [%rd10+-52];
	mul.f32 	%f139, %f135, %f81;
	mov.f32 	%f140, %f136;
$L__BB0_5:
	ld.global.f32 	%f83, [%rd10+-12];
	sub.f32 	%f84, %f1, %f83;
	ld.global.f32 	%f85, [%rd10+-8];
	sub.f32 	%f86, %f2, %f85;
	mul.f32 	%f22, %f84, %f84;
	mul.f32 	%f23, %f86, %f86;
	add.f32 	%f87, %f22, %f23;
	ld.global.f32 	%f88, [%rd10+-16];
	mul.f32 	%f24, %f88, %f88;
	setp.geu.f32 	%p3, %f87, %f24;
	mov.f32 	%f142, 0fC7C34F80;
	@%p3 bra 	$L__BB0_7;
	sub.f32 	%f89, %f24, %f22;
	sub.f32 	%f90, %f89, %f23;
	sqrt.rn.f32 	%f91, %f90;
	sqrt.rn.f32 	%f92, %f24;
	div.rn.f32 	%f135, %f91, %f92;
	ld.global.f32 	%f93, [%rd10+-4];
	add.f32 	%f142, %f91, %f93;
$L__BB0_7:
	setp.leu.f32 	%p4, %f142, %f140;
	@%p4 bra 	$L__BB0_9;
	ld.global.f32 	%f94, [%rd10+-28];
	mul.f32 	%f137, %f135, %f94;
	ld.global.f32 	%f95, [%rd10+-20];
	mul.f32 	%f138, %f135, %f95;
	ld.global.f32 	%f96, [%rd10+-24];
	mul.f32 	%f139, %f135, %f96;
	mov.f32 	%f140, %f142;
$L__BB0_9:
	ld.global.f32 	%f98, [%rd10+16];
	sub.f32 	%f99, %f1, %f98;
	ld.global.f32 	%f100, [%rd10+20];
	sub.f32 	%f101, %f2, %f100;
	mul.f32 	%f36, %f99, %f99;
	mul.f32 	%f37, %f101, %f101;
	add.f32 	%f102, %f36, %f37;
	ld.global.f32 	%f103, [%rd10+12];
	mul.f32 	%f38, %f103, %f103;
	setp.geu.f32 	%p5, %f102, %f38;
	mov.f32 	%f148, 0fC7C34F80;
	@%p5 bra 	$L__BB0_11;
	sub.f32 	%f104, %f38, %f36;
	sub.f32 	%f105, %f104, %f37;
	sqrt.rn.f32 	%f106, %f105;
	sqrt.rn.f32 	%f107, %f38;
	div.rn.f32 	%f135, %f106, %f107;
	ld.global.f32 	%f108, [%rd10+24];
	add.f32 	%f148, %f106, %f108;
$L__BB0_11:
	setp.leu.f32 	%p6, %f148, %f140;
	@%p6 bra 	$L__BB0_13;
	ld.global.f32 	%f109, [%rd10];
	mul.f32 	%f137, %f135, %f109;
	ld.global.f32 	%f110, [%rd10+8];
	mul.f32 	%f138, %f135, %f110;
	ld.global.f32 	%f111, [%rd10+4];
	mul.f32 	%f139, %f135, %f111;
	mov.f32 	%f140, %f148;
$L__BB0_13:
	ld.global.f32 	%f113, [%rd10+44];
	sub.f32 	%f114, %f1, %f113;
	ld.global.f32 	%f115, [%rd10+48];
	sub.f32 	%f116, %f2, %f115;
	mul.f32 	%f50, %f114, %f114;
	mul.f32 	%f51, %f116, %f116;
	add.f32 	%f117, %f50, %f51;
	ld.global.f32 	%f118, [%rd10+40];
	mul.f32 	%f52, %f118, %f118;
	setp.geu.f32 	%p7, %f117, %f52;
	mov.f32 	%f154, 0fC7C34F80;
	@%p7 bra 	$L__BB0_15;
	sub.f32 	%f119, %f52, %f50;
	sub.f32 	%f120, %f119, %f51;
	sqrt.rn.f32 	%f121, %f120;
	sqrt.rn.f32 	%f122, %f52;
	div.rn.f32 	%f135, %f121, %f122;
	ld.global.f32 	%f123, [%rd10+52];
	add.f32 	%f154, %f121, %f123;
$L__BB0_15:
	setp.leu.f32 	%p8, %f154, %f140;
	@%p8 bra 	$L__BB0_17;
	ld.global.f32 	%f124, [%rd10+28];
	mul.f32 	%f137, %f135, %f124;
	ld.global.f32 	%f125, [%rd10+36];
	mul.f32 	%f138, %f135, %f125;
	ld.global.f32 	%f126, [%rd10+32];
	mul.f32 	%f139, %f135, %f126;
	mov.f32 	%f140, %f154;
$L__BB0_17:
	add.s32 	%r26, %r26, 4;
	add.s64 	%rd10, %rd10, 112;
	setp.ne.s32 	%p9, %r26, 20;
	@%p9 bra 	$L__BB0_1;
	cvta.to.global.u64 	%rd7, %rd4;
	mul.f32 	%f127, %f137, 0f437F0000;
	cvt.rzi.s32.f32 	%r21, %f127;
	shl.b32 	%r22, %r1, 2;
	mul.wide.s32 	%rd8, %r22, 4;
	add.s64 	%rd9, %rd7, %rd8;
	st.global.u32 	[%rd9], %r21;
	mul.f32 	%f128, %f138, 0f437F0000;
	cvt.rzi.s32.f32 	%r23, %f128;
	st.global.u32 	[%rd9+4], %r23;
	mul.f32 	%f129, %f139, 0f437F0000;
	cvt.rzi.s32.f32 	%r24, %f129;
	st.global.u32 	[%rd9+8], %r24;
	mov.b32 	%r25, 255;
	st.global.u32 	[%rd9+12], %r25;
	ret;

}


// ===== COMPILED SASS (sm_100) =====

	.target	sm_100

	.elftype	@"ET_EXEC"


//--------------------- .note.nv.tkinfo           --------------------------
	.section	.note.nv.tkinfo,"",@"SHT_NOTE"
	.sectionflags	@"SHF_NOTE_NV_TKINFO"
	.tkinfo
        /*0018*/ 	.word	0x00000002
        /*0030*/ 	.string	""
        /*0030*/ 	.string	"ptxas"
        /*0030*/ 	.string	"Cuda compilation tools, release 13.0, V13.0.88"
        /*0030*/ 	.string	"Build cuda_13.0.r13.0/compiler.36424714_0"
        /*0030*/ 	.string	"-arch sm_100 -m 64 "



//--------------------- .note.nv.cuinfo           --------------------------
	.section	.note.nv.cuinfo,"",@"SHT_NOTE"
	.sectionflags	@"SHF_NOTE_NV_CUINFO"
        /*0018*/ 	.short	0x0002
        /*001a*/ 	.short	0x0064
        /*001c*/ 	.short	0x0082
	.zero		2


//--------------------- .nv.info                  --------------------------
	.section	.nv.info,"",@"SHT_CUDA_INFO"
	.align	4


	//----- nvinfo : EIATTR_REGCOUNT
	.align		4
        /*0000*/ 	.byte	0x04, 0x2f
        /*0002*/ 	.short	(.L_1 - .L_0)
	.align		4
.L_0:
        /*0004*/ 	.word	index@(_Z6kerneliP6SpherePi)
        /*0008*/ 	.word	0x00000017


	//----- nvinfo : EIATTR_FRAME_SIZE
	.align		4
.L_1:
        /*000c*/ 	.byte	0x04, 0x11
        /*000e*/ 	.short	(.L_3 - .L_2)
	.align		4
.L_2:
        /*0010*/ 	.word	index@($__internal_1_$__cuda_sm3x_div_rn_noftz_f32_slowpath)
        /*0014*/ 	.word	0x00000000


	//----- nvinfo : EIATTR_FRAME_SIZE
	.align		4
.L_3:
        /*0018*/ 	.byte	0x04, 0x11
        /*001a*/ 	.short	(.L_5 - .L_4)
	.align		4
.L_4:
        /*001c*/ 	.word	index@($__internal_0_$__cuda_sm20_sqrt_rn_f32_slowpath)
        /*0020*/ 	.word	0x00000000


	//----- nvinfo : EIATTR_FRAME_SIZE
	.align		4
.L_5:
        /*0024*/ 	.byte	0x04, 0x11
        /*0026*/ 	.short	(.L_7 - .L_6)
	.align		4
.L_6:
        /*0028*/ 	.word	index@(_Z6kerneliP6SpherePi)
        /*002c*/ 	.word	0x00000000


	//----- nvinfo : EIATTR_MIN_STACK_SIZE
	.align		4
.L_7:
        /*0030*/ 	.byte	0x04, 0x12
        /*0032*/ 	.short	(.L_9 - .L_8)
	.align		4
.L_8:
        /*0034*/ 	.word	index@(_Z6kerneliP6SpherePi)
        /*0038*/ 	.word	0x00000000
.L_9:


//--------------------- .nv.compat                --------------------------
	.section	.nv.compat,"",@"SHT_CUDA_COMPAT_INFO"
	.align	4
        /*0000*/ 	.byte	0x02, 0x09, 0x00, 0x00, 0x02, 0x02, 0x01, 0x00, 0x02, 0x05, 0x05, 0x00, 0x03, 0x07, 0x01, 0x01
        /*0010*/ 	.byte	0x02, 0x03, 0x00, 0x00, 0x02, 0x06, 0x01, 0x00, 0x04, 0x0b, 0x08, 0x00, 0x01, 0x00, 0x00, 0x00
        /*0020*/ 	.byte	0x00, 0x00, 0x00, 0x00


//--------------------- .nv.info._Z6kerneliP6SpherePi --------------------------
	.section	.nv.info._Z6kerneliP6SpherePi,"",@"SHT_CUDA_INFO"
	.sectionflags	@""
	.align	4


	//----- nvinfo : EIATTR_CUDA_API_VERSION
	.align		4
        /*0000*/ 	.byte	0x04, 0x37
        /*0002*/ 	.short	(.L_11 - .L_10)
.L_10:
        /*0004*/ 	.word	0x00000082


	//----- nvinfo : EIATTR_KPARAM_INFO
	.align		4
.L_11:
        /*0008*/ 	.byte	0x04, 0x17
        /*000a*/ 	.short	(.L_13 - .L_12)
.L_12:
        /*000c*/ 	.word	0x00000000
        /*0010*/ 	.short	0x0002
        /*0012*/ 	.short	0x0010
        /*0014*/ 	.byte	0x00, 0xf5, 0x21, 0x00


	//----- nvinfo : EIATTR_KPARAM_INFO
	.align		4
.L_13:
        /*0018*/ 	.byte	0x04, 0x17
        /*001a*/ 	.short	(.L_15 - .L_14)
.L_14:
        /*001c*/ 	.word	0x00000000
        /*0020*/ 	.short	0x0001
        /*0022*/ 	.short	0x0008
        /*0024*/ 	.byte	0x00, 0xf5, 0x21, 0x00


	//----- nvinfo : EIATTR_KPARAM_INFO
	.align		4
.L_15:
        /*0028*/ 	.byte	0x04, 0x17
        /*002a*/ 	.short	(.L_17 - .L_16)
.L_16:
        /*002c*/ 	.word	0x00000000
        /*0030*/ 	.short	0x0000
        /*0032*/ 	.short	0x0000
        /*0034*/ 	.byte	0x00, 0xf0, 0x11, 0x00


	//----- nvinfo : EIATTR_SPARSE_MMA_MASK
	.align		4
.L_17:
        /*0038*/ 	.byte	0x03, 0x50
        /*003a*/ 	.short	0x0000


	//----- nvinfo : EIATTR_MAXREG_COUNT
	.align		4
        /*003c*/ 	.byte	0x03, 0x1b
        /*003e*/ 	.short	0x00ff


	//----- nvinfo : EIATTR_MERCURY_ISA_VERSION
	.align		4
        /*0040*/ 	.byte	0x03, 0x5f
        /*0042*/ 	.short	0x0101


	//----- nvinfo : EIATTR_VRC_CTA_INIT_COUNT
	.align		4
        /*0044*/ 	.byte	0x02, 0x4a
	.zero		1
	.zero		1


	//----- nvinfo : EIATTR_EXIT_INSTR_OFFSETS
	.align		4
        /*0048*/ 	.byte	0x04, 0x1c
        /*004a*/ 	.short	(.L_19 - .L_18)


	//   ....[0]....
.L_18:
        /*004c*/ 	.word	0x00001440


	//----- nvinfo : EIATTR_CRS_STACK_SIZE
	.align		4
.L_19:
        /*0050*/ 	.byte	0x04, 0x1e
        /*0052*/ 	.short	(.L_21 - .L_20)
.L_20:
        /*0054*/ 	.word	0x00000000


	//----- nvinfo : EIATTR_CBANK_PARAM_SIZE
	.align		4
.L_21:
        /*0058*/ 	.byte	0x03, 0x19
        /*005a*/ 	.short	0x0018


	//----- nvinfo : EIATTR_PARAM_CBANK
	.align		4
        /*005c*/ 	.byte	0x04, 0x0a
        /*005e*/ 	.short	(.L_23 - .L_22)
	.align		4
.L_22:
        /*0060*/ 	.word	index@(.nv.constant0._Z6kerneliP6SpherePi)
        /*0064*/ 	.short	0x0380
        /*0066*/ 	.short	0x0018


	//----- nvinfo : EIATTR_SW_WAR
	.align		4
.L_23:
        /*0068*/ 	.byte	0x04, 0x36
        /*006a*/ 	.short	(.L_25 - .L_24)
.L_24:
        /*006c*/ 	.word	0x00000008
.L_25:


//--------------------- .nv.callgraph             --------------------------
	.section	.nv.callgraph,"",@"SHT_CUDA_CALLGRAPH"
	.align	4
	.sectionentsize	8
	.align		4
        /*0000*/ 	.word	0x00000000
	.align		4
        /*0004*/ 	.word	0xffffffff
	.align		4
        /*0008*/ 	.word	0x00000000
	.align		4
        /*000c*/ 	.word	0xfffffffe
	.align		4
        /*0010*/ 	.word	0x00000000
	.align		4
        /*0014*/ 	.word	0xfffffffd
	.align		4
        /*0018*/ 	.word	0x00000000
	.align		4
        /*001c*/ 	.word	0xfffffffc


//--------------------- .text._Z6kerneliP6SpherePi --------------------------
	.section	.text._Z6kerneliP6SpherePi,"ax",@progbits
	.align	128
        .global         _Z6kerneliP6SpherePi
        .type           _Z6kerneliP6SpherePi,@function
        .size           _Z6kerneliP6SpherePi,(.L_x_57 - _Z6kerneliP6SpherePi)
        .other          _Z6kerneliP6SpherePi,@"STO_CUDA_ENTRY STV_DEFAULT"
_Z6kerneliP6SpherePi:
.text._Z6kerneliP6SpherePi:
[----:B------:R-:W-:Y:S01]  /*0000*/  LDC R1, c[0x0][0x37c] ;  /* 0x0000df00ff017b82 */ /* 0x000fe20000000800 */
[----:B------:R-:W0:Y:S07]  /*0010*/  S2R R3, SR_TID.Y ;  /* 0x0000000000037919 */ /* 0x000e2e0000002200 */
[----:B------:R-:W1:Y:S01]  /*0020*/  LDC R5, c[0x0][0x360] ;  /* 0x0000d800ff057b82 */ /* 0x000e620000000800 */
[----:B------:R-:W2:Y:S01]  /*0030*/  LDCU UR4, c[0x0][0x380] ;  /* 0x00007000ff0477ac */ /* 0x000ea20008000800 */
[----:B------:R-:W-:Y:S01]  /*0040*/  HFMA2 R12, -RZ, RZ, 0, 0 ;  /* 0x00000000ff0c7431 */ /* 0x000fe200000001ff */
[----:B------:R-:W3:Y:S01]  /*0050*/  S2R R0, SR_TID.X ;  /* 0x0000000000007919 */ /* 0x000ee20000002100 */
[----:B------:R-:W-:Y:S01]  /*0060*/  HFMA2 R10, -RZ, RZ, 0, 0 ;  /* 0x00000000ff0a7431 */ /* 0x000fe200000001ff */
[----:B------:R-:W4:Y:S01]  /*0070*/  LDCU.64 UR6, c[0x0][0x388] ;  /* 0x00007100ff0677ac */ /* 0x000f220008000a00 */
[----:B------:R-:W-:-:S02]  /*0080*/  MOV R11, 0xc7c34f80 ;  /* 0xc7c34f80000b7802 */ /* 0x000fc40000000f00 */
[----:B------:R-:W0:Y:S01]  /*0090*/  S2UR UR8, SR_CTAID.Y ;  /* 0x00000000000879c3 */ /* 0x000e220000002600 */
[----:B------:R-:W-:-:S07]  /*00a0*/  MOV R9, RZ ;  /* 0x000000ff00097202 */ /* 0x000fce0000000f00 */
[----:B------:R-:W0:Y:S01]  /*00b0*/  LDC R2, c[0x0][0x364] ;  /* 0x0000d900ff027b82 */ /* 0x000e220000000800 */
[----:B------:R-:W1:Y:S01]  /*00c0*/  LDCU UR11, c[0x0][0x370] ;  /* 0x00006e00ff0b77ac */ /* 0x000e620008000800 */
[----:B--2---:R-:W-:Y:S02]  /*00d0*/  ULEA.HI UR4, UR4, UR4, URZ, 0x1 ;  /* 0x0000000404047291 */ /* 0x004fe4000f8f08ff */
[----:B----4-:R-:W-:-:S04]  /*00e0*/  UIADD3 UR5, UP0, UPT, UR6, 0x38, URZ ;  /* 0x0000003806057890 */ /* 0x010fc8000ff1e0ff */
[----:B------:R-:W3:Y:S01]  /*00f0*/  S2UR UR10, SR_CTAID.X ;  /* 0x00000000000a79c3 */ /* 0x000ee20000002500 */
[----:B------:R-:W-:Y:S02]  /*0100*/  USHF.R.S32.HI UR4, URZ, 0x1, UR4 ;  /* 0x00000001ff047899 */ /* 0x000fe40008011404 */
[----:B------:R-:W-:Y:S01]  /*0110*/  UIADD3.X UR6, UPT, UPT, URZ, UR7, URZ, UP0, !UPT ;  /* 0x00000007ff067290 */ /* 0x000fe200087fe4ff */
[----:B------:R-:W-:Y:S01]  /*0120*/  MOV R4, UR5 ;  /* 0x0000000500047c02 */ /* 0x000fe20008000f00 */
[----:B-1----:R-:W-:Y:S02]  /*0130*/  IMAD R8, R5, UR11, RZ ;  /* 0x0000000b05087c24 */ /* 0x002fe4000f8e02ff */
[----:B0-----:R-:W-:Y:S01]  /*0140*/  IMAD R3, R2, UR8, R3 ;  /* 0x0000000802037c24 */ /* 0x001fe2000f8e0203 */
[----:B------:R-:W0:Y:S04]  /*0150*/  LDCU.64 UR8, c[0x0][0x358] ;  /* 0x00006b00ff0877ac */ /* 0x000e280008000a00 */
[----:B------:R-:W-:Y:S01]  /*0160*/  IADD3 R6, PT, PT, R3, -UR4, RZ ;  /* 0x8000000403067c10 */ /* 0x000fe2000fffe0ff */
[----:B---3--:R-:W-:-:S03]  /*0170*/  IMAD R0, R5, UR10, R0 ;  /* 0x0000000a05007c24 */ /* 0x008fc6000f8e0200 */
[----:B------:R-:W-:Y:S01]  /*0180*/  I2FP.F32.S32 R6, R6 ;  /* 0x0000000600067245 */ /* 0x000fe20000201400 */
[----:B------:R-:W-:Y:S02]  /*0190*/  IMAD.U32 R5, RZ, RZ, UR6 ;  /* 0x00000006ff057e24 */ /* 0x000fe4000f8e00ff */
[----:B------:R-:W-:Y:S01]  /*01a0*/  IMAD R8, R3, R8, R0 ;  /* 0x0000000803087224 */ /* 0x000fe200078e0200 */
[----:B------:R-:W-:Y:S01]  /*01b0*/  IADD3 R7, PT, PT, R0, -UR4, RZ ;  /* 0x8000000400077c10 */ /* 0x000fe2000fffe0ff */
[----:B------:R-:W-:-:S03]  /*01c0*/  UMOV UR4, URZ ;  /* 0x000000ff00047c82 */ /* 0x000fc60008000000 */
[----:B------:R-:W-:-:S07]  /*01d0*/  I2FP.F32.S32 R7, R7 ;  /* 0x0000000700077245 */ /* 0x000fce0000201400 */
.L_x_42:
[----:B0-----:R-:W2:Y:S04]  /*01e0*/  LDG.E R2, desc[UR8][R4.64+-0x28] ;  /* 0xffffd80804027981 */ /* 0x001ea8000c1e1900 */
[----:B------:R-:W3:Y:S04]  /*01f0*/  LDG.E R3, desc[UR8][R4.64+-0x24] ;  /* 0xffffdc0804037981 */ /* 0x000ee8000c1e1900 */
[----:B------:R-:W4:Y:S01]  /*0200*/  LDG.E R14, desc[UR8][R4.64+-0x2c] ;  /* 0xffffd408040e7981 */ /* 0x000f22000c1e1900 */
[----:B------:R-:W-:Y:S01]  /*0210*/  UIADD3 UR4, UPT, UPT, UR4, 0x4, URZ ;  /* 0x0000000404047890 */ /* 0x000fe2000fffe0ff */
[----:B------:R-:W-:Y:S03]  /*0220*/  BSSY.RECONVERGENT B0, `(.L_x_0) ;  /* 0x0000039000007945 */ /* 0x000fe60003800200 */
[----:B------:R-:W-:Y:S01]  /*0230*/  UISETP.NE.AND UP0, UPT, UR4, 0x14, UPT ;  /* 0x000000140400788c */ /* 0x000fe2000bf05270 */
[----:B--2---:R-:W-:Y:S01]  /*0240*/  FADD R2, R7, -R2 ;  /* 0x8000000207027221 */ /* 0x004fe20000000000 */
[----:B---3--:R-:W-:-:S03]  /*0250*/  FADD R3, R6, -R3 ;  /* 0x8000000306037221 */ /* 0x008fc60000000000 */
[----:B------:R-:W-:Y:S01]  /*0260*/  FMUL R13, R2, R2 ;  /* 0x00000002020d7220 */ /* 0x000fe20000400000 */
[----:B------:R-:W-:Y:S01]  /*0270*/  MOV R2, 0xc7c34f80 ;  /* 0xc7c34f8000027802 */ /* 0x000fe20000000f00 */
[----:B------:R-:W-:Y:S01]  /*0280*/  FMUL R15, R3, R3 ;  /* 0x00000003030f7220 */ /* 0x000fe20000400000 */
[----:B----4-:R-:W-:-:S03]  /*0290*/  FMUL R14, R14, R14 ;  /* 0x0000000e0e0e7220 */ /* 0x010fc60000400000 */
[----:B------:R-:W-:-:S05]  /*02a0*/  FADD R3, R13, R15 ;  /* 0x0000000f0d037221 */ /* 0x000fca0000000000 */
[----:B------:R-:W-:-:S13]  /*02b0*/  FSETP.GEU.AND P0, PT, R3, R14, PT ;  /* 0x0000000e0300720b */ /* 0x000fda0003f0e000 */
[----:B------:R-:W-:Y:S05]  /*02c0*/  @P0 BRA `(.L_x_1) ;  /* 0x0000000000b80947 */ /* 0x000fea0003800000 */
[----:B------:R-:W-:Y:S01]  /*02d0*/  FADD R0, -R13, R14 ;  /* 0x0000000e0d007221 */ /* 0x000fe20000000100 */
[----:B------:R-:W-:Y:S03]  /*02e0*/  BSSY.RECONVERGENT B1, `(.L_x_2) ;  /* 0x000000e000017945 */ /* 0x000fe60003800200 */
[----:B------:R-:W-:-:S04]  /*02f0*/  FADD R0, -R15, R0 ;  /* 0x000000000f007221 */ /* 0x000fc80000000100 */
[----:B------:R0:W1:Y:S01]  /*0300*/  MUFU.RSQ R3, R0 ;  /* 0x0000000000037308 */ /* 0x0000620000001400 */
[----:B------:R-:W-:-:S04]  /*0310*/  IADD3 R2, PT, PT, R0, -0xd000000, RZ ;  /* 0xf300000000027810 */ /* 0x000fc80007ffe0ff */
[----:B------:R-:W-:-:S13]  /*0320*/  ISETP.GT.U32.AND P0, PT, R2, 0x727fffff, PT ;  /* 0x727fffff0200780c */ /* 0x000fda0003f04070 */
[----:B01----:R-:W-:Y:S05]  /*0330*/  @!P0 BRA `(.L_x_3) ;  /* 0x0000000000108947 */ /* 0x003fea0003800000 */
[----:B------:R-:W-:-:S07]  /*0340*/  MOV R18, 0x360 ;  /* 0x0000036000127802 */ /* 0x000fce0000000f00 */
[----:B------:R-:W-:Y:S05]  /*0350*/  CALL.REL.NOINC `($__internal_0_$__cuda_sm20_sqrt_rn_f32_slowpath) ;  /* 0x00000010003c7944 */ /* 0x000fea0003c00000 */
[----:B------:R-:W-:Y:S01]  /*0360*/  MOV R13, R0 ;  /* 0x00000000000d7202 */ /* 0x000fe20000000f00 */
[----:B------:R-:W-:Y:S06]  /*0370*/  BRA `(.L_x_4) ;  /* 0x0000000000107947 */ /* 0x000fec0003800000 */
.L_x_3:
[----:B------:R-:W-:Y:S01]  /*0380*/  FMUL.FTZ R13, R0, R3 ;  /* 0x00000003000d7220 */ /* 0x000fe20000410000 */
[----:B------:R-:W-:-:S03]  /*0390*/  FMUL.FTZ R2, R3, 0.5 ;  /* 0x3f00000003027820 */ /* 0x000fc60000410000 */
[----:B------:R-:W-:-:S04]  /*03a0*/  FFMA R0, -R13, R13, R0 ;  /* 0x0000000d0d007223 */ /* 0x000fc80000000100 */
[----:B------:R-:W-:-:S07]  /*03b0*/  FFMA R13, R0, R2, R13 ;  /* 0x00000002000d7223 */ /* 0x000fce000000000d */
.L_x_4:
[----:B------:R-:W-:Y:S05]  /*03c0*/  BSYNC.RECONVERGENT B1 ;  /* 0x0000000000017941 */ /* 0x000fea0003800200 */
.L_x_2:
[----:B------:R-:W-:Y:S01]  /*03d0*/  IADD3 R0, PT, PT, R14, -0xd000000, RZ ;  /* 0xf30000000e007810 */ /* 0x000fe20007ffe0ff */
[----:B------:R0:W1:Y:S03]  /*03e0*/  MUFU.RSQ R15, R14 ;  /* 0x0000000e000f7308 */ /* 0x0000660000001400 */
[----:B------:R-:W-:-:S13]  /*03f0*/  ISETP.GT.U32.AND P0, PT, R0, 0x727fffff, PT ;  /* 0x727fffff0000780c */ /* 0x000fda0003f04070 */
[----:B0-----:R-:W-:Y:S05]  /*0400*/  @!P0 BRA `(.L_x_5) ;  /* 0x00000000001c8947 */ /* 0x001fea0003800000 */
[----:B------:R-:W-:Y:S01]  /*0410*/  BSSY.RECONVERGENT B1, `(.L_x_6) ;  /* 0x0000004000017945 */ /* 0x000fe20003800200 */
[----:B------:R-:W-:Y:S02]  /*0420*/  MOV R0, R14 ;  /* 0x0000000e00007202 */ /* 0x000fe40000000f00 */
[----:B------:R-:W-:-:S07]  /*0430*/  MOV R18, 0x450 ;  /* 0x0000045000127802 */ /* 0x000fce0000000f00 */
[----:B-1----:R-:W-:Y:S05]  /*0440*/  CALL.REL.NOINC `($__internal_0_$__cuda_sm20_sqrt_rn_f32_slowpath) ;  /* 0x0000001000007944 */ /* 0x002fea0003c00000 */
[----:B------:R-:W-:Y:S05]  /*0450*/  BSYNC.RECONVERGENT B1 ;  /* 0x0000000000017941 */ /* 0x000fea0003800200 */
.L_x_6:
[----:B------:R-:W-:Y:S01]  /*0460*/  MOV R3, R0 ;  /* 0x0000000000037202 */ /* 0x000fe20000000f00 */
[----:B------:R-:W-:Y:S06]  /*0470*/  BRA `(.L_x_7) ;  /* 0x0000000000107947 */ /* 0x000fec0003800000 */
.L_x_5:
[----:B-1----:R-:W-:Y:S01]  /*0480*/  FMUL.FTZ R3, R14, R15 ;  /* 0x0000000f0e037220 */ /* 0x002fe20000410000 */
[----:B------:R-:W-:-:S03]  /*0490*/  FMUL.FTZ R0, R15, 0.5 ;  /* 0x3f0000000f007820 */ /* 0x000fc60000410000 */
[----:B------:R-:W-:-:S04]  /*04a0*/  FFMA R14, -R3, R3, R14 ;  /* 0x00000003030e7223 */ /* 0x000fc8000000010e */
[----:B------:R-:W-:-:S07]  /*04b0*/  FFMA R3, R14, R0, R3 ;  /* 0x000000000e037223 */ /* 0x000fce0000000003 */
.L_x_7:
[----:B------:R-:W0:Y:S01]  /*04c0*/  MUFU.RCP R0, R3 ;  /* 0x0000000300007308 */ /* 0x000e220000001000 */
[----:B------:R-:W-:Y:S07]  /*04d0*/  BSSY.RECONVERGENT B1, `(.L_x_8) ;  /* 0x000000b000017945 */ /* 0x000fee0003800200 */
[----:B------:R-:W1:Y:S01]  /*04e0*/  FCHK P0, R13, R3 ;  /* 0x000000030d007302 */ /* 0x000e620000000000 */
[----:B0-----:R-:W-:-:S04]  /*04f0*/  FFMA R15, R0, -R3, 1 ;  /* 0x3f800000000f7423 */ /* 0x001fc80000000803 */
[----:B------:R-:W-:-:S04]  /*0500*/  FFMA R0, R0, R15, R0 ;  /* 0x0000000f00007223 */ /* 0x000fc80000000000 */
[----:B------:R-:W-:-:S04]  /*0510*/  FFMA R2, R0, R13, RZ ;  /* 0x0000000d00027223 */ /* 0x000fc800000000ff */
[----:B------:R-:W-:-:S04]  /*0520*/  FFMA R15, R2, -R3, R13 ;  /* 0x80000003020f7223 */ /* 0x000fc8000000000d */
[----:B------:R-:W-:Y:S01]  /*0530*/  FFMA R0, R0, R15, R2 ;  /* 0x0000000f00007223 */ /* 0x000fe20000000002 */
[----:B-1----:R-:W-:Y:S06]  /*0540*/  @!P0 BRA `(.L_x_9) ;  /* 0x00000000000c8947 */ /* 0x002fec0003800000 */
[----:B------:R-:W-:Y:S01]  /*0550*/  IMAD.MOV.U32 R0, RZ, RZ, R13 ;  /* 0x000000ffff007224 */ /* 0x000fe200078e000d */
[----:B------:R-:W-:-:S07]  /*0560*/  MOV R2, 0x580 ;  /* 0x0000058000027802 */ /* 0x000fce0000000f00 */
[----:B------:R-:W-:Y:S05]  /*0570*/  CALL.REL.NOINC `($__internal_1_$__cuda_sm3x_div_rn_noftz_f32_slowpath) ;  /* 0x0000001000107944 */ /* 0x000fea0003c00000 */
.L_x_9:
[----:B------:R-:W-:Y:S05]  /*0580*/  BSYNC.RECONVERGENT B1 ;  /* 0x0000000000017941 */ /* 0x000fea0003800200 */
.L_x_8:
[----:B------:R-:W2:Y:S02]  /*0590*/  LDG.E R2, desc[UR8][R4.64+-0x20] ;  /* 0xffffe00804027981 */ /* 0x000ea4000c1e1900 */
[----:B--2---:R-:W-:-:S07]  /*05a0*/  FADD R2, R2, R13 ;  /* 0x0000000d02027221 */ /* 0x004fce0000000000 */
.L_x_1:
[----:B------:R-:W-:Y:S05]  /*05b0*/  BSYNC.RECONVERGENT B0 ;  /* 0x0000000000007941 */ /* 0x000fea0003800200 */
.L_x_0:
[----:B------:R-:W2:Y:S04]  /*05c0*/  LDG.E R14, desc[UR8][R4.64+-0xc] ;  /* 0xfffff408040e7981 */ /* 0x000ea8000c1e1900 */
[----:B------:R-:W3:Y:S01]  /*05d0*/  LDG.E R17, desc[UR8][R4.64+-0x8] ;  /* 0xfffff80804117981 */ /* 0x000ee2000c1e1900 */
[----:B------:R-:W-:-:S03]  /*05e0*/  FSETP.GT.AND P0, PT, R2, R11, PT ;  /* 0x0000000b0200720b */ /* 0x000fc60003f04000 */
[----:B------:R-:W4:Y:S10]  /*05f0*/  LDG.E R16, desc[UR8][R4.64+-0x10] ;  /* 0xfffff00804107981 */ /* 0x000f34000c1e1900 */
[----:B------:R-:W5:Y:S04]  /*0600*/  @P0 LDG.E R3, desc[UR8][R4.64+-0x38] ;  /* 0xffffc80804030981 */ /* 0x000f68000c1e1900 */
[----:B------:R-:W5:Y:S04]  /*0610*/  @P0 LDG.E R13, desc[UR8][R4.64+-0x30] ;  /* 0xffffd008040d0981 */ /* 0x000f68000c1e1900 */
[----:B------:R-:W5:Y:S01]  /*0620*/  @P0 LDG.E R15, desc[UR8][R4.64+-0x34] ;  /* 0xffffcc08040f0981 */ /* 0x000f62000c1e1900 */
[----:B------:R-:W-:Y:S01]  /*0630*/  @P0 MOV R11, R2 ;  /* 0x00000002000b0202 */ /* 0x000fe20000000f00 */
[----:B------:R-:W-:Y:S01]  /*0640*/  BSSY.RECONVERGENT B0, `(.L_x_10) ;  /* 0x000003b000007945 */ /* 0x000fe20003800200 */
[----:B------:R-:W-:-:S02]  /*0650*/  HFMA2 R2, -RZ, RZ, -7.76171875, 30 ;  /* 0xc7c34f80ff027431 */ /* 0x000fc400000001ff */
[----:B--2---:R-:W-:Y:S01]  /*0660*/  FADD R14, R7, -R14 ;  /* 0x8000000e070e7221 */ /* 0x004fe20000000000 */
[----:B---3--:R-:W-:-:S03]  /*0670*/  FADD R17, R6, -R17 ;  /* 0x8000001106117221 */ /* 0x008fc60000000000 */
[----:B------:R-:W-:Y:S01]  /*0680*/  FMUL R19, R14, R14 ;  /* 0x0000000e0e137220 */ /* 0x000fe20000400000 */
[----:B------:R-:W-:Y:S01]  /*0690*/  FMUL R18, R17, R17 ;  /* 0x0000001111127220 */ /* 0x000fe20000400000 */
[----:B----4-:R-:W-:-:S03]  /*06a0*/  FMUL R14, R16, R16 ;  /* 0x00000010100e7220 */ /* 0x010fc60000400000 */
[----:B------:R-:W-:-:S05]  /*06b0*/  FADD R17, R19, R18 ;  /* 0x0000001213117221 */ /* 0x000fca0000000000 */
[----:B------:R-:W-:Y:S01]  /*06c0*/  FSETP.GEU.AND P1, PT, R17, R14, PT ;  /* 0x0000000e1100720b */ /* 0x000fe20003f2e000 */
[C---:B-----5:R-:W-:Y:S01]  /*06d0*/  @P0 FMUL R9, R0.reuse, R3 ;  /* 0x0000000300090220 */ /* 0x060fe20000400000 */
[C---:B------:R-:W-:Y:S01]  /*06e0*/  @P0 FMUL R10, R0.reuse, R13 ;  /* 0x0000000d000a0220 */ /* 0x040fe20000400000 */
[----:B------:R-:W-:-:S10]  /*06f0*/  @P0 FMUL R12, R0, R15 ;  /* 0x0000000f000c0220 */ /* 0x000fd40000400000 */
        /* <DEDUP_REMOVED lines=12> */
.L_x_13:
[----:B------:R-:W-:Y:S01]  /*07c0*/  FMUL.FTZ R13, R0, R3 ;  /* 0x00000003000d7220 */ /* 0x000fe20000410000 */
[----:B------:R-:W-:-:S03]  /*07d0*/  FMUL.FTZ R2, R3, 0.5 ;  /* 0x3f00000003027820 */ /* 0x000fc60000410000 */
[----:B------:R-:W-:-:S04]  /*07e0*/  FFMA R0, -R13, R13, R0 ;  /* 0x0000000d0d007223 */ /* 0x000fc80000000100 */
[----:B------:R-:W-:-:S07]  /*07f0*/  FFMA R13, R0, R2, R13 ;  /* 0x00000002000d7223 */ /* 0x000fce000000000d */
.L_x_14:
[----:B------:R-:W-:Y:S05]  /*0800*/  BSYNC.RECONVERGENT B1 ;  /* 0x0000000000017941 */ /* 0x000fea0003800200 */
.L_x_12:
        /* <DEDUP_REMOVED lines=9> */
.L_x_16:
[----:B------:R-:W-:Y:S01]  /*08a0*/  IMAD.MOV.U32 R3, RZ, RZ, R0 ;  /* 0x000000ffff037224 */ /* 0x000fe200078e0000 */
[----:B------:R-:W-:Y:S06]  /*08b0*/  BRA `(.L_x_17) ;  /* 0x0000000000107947 */ /* 0x000fec0003800000 */
.L_x_15:
[----:B-1----:R-:W-:Y:S01]  /*08c0*/  FMUL.FTZ R3, R14, R15 ;  /* 0x0000000f0e037220 */ /* 0x002fe20000410000 */
[----:B------:R-:W-:-:S03]  /*08d0*/  FMUL.FTZ R0, R15, 0.5 ;  /* 0x3f0000000f007820 */ /* 0x000fc60000410000 */
[----:B------:R-:W-:-:S04]  /*08e0*/  FFMA R14, -R3, R3, R14 ;  /* 0x00000003030e7223 */ /* 0x000fc8000000010e */
[----:B------:R-:W-:-:S07]  /*08f0*/  FFMA R3, R14, R0, R3 ;  /* 0x000000000e037223 */ /* 0x000fce0000000003 */
.L_x_17:
        /* <DEDUP_REMOVED lines=9> */
[----:B------:R-:W-:Y:S02]  /*0990*/  MOV R0, R13 ;  /* 0x0000000d00007202 */ /* 0x000fe40000000f00 */
[----:B------:R-:W-:-:S07]  /*09a0*/  MOV R2, 0x9c0 ;  /* 0x000009c000027802 */ /* 0x000fce0000000f00 */
[----:B------:R-:W-:Y:S05]  /*09b0*/  CALL.REL.NOINC `($__internal_1_$__cuda_sm3x_div_rn_noftz_f32_slowpath) ;  /* 0x0000000c00007944 */ /* 0x000fea0003c00000 */
.L_x_19:
[----:B------:R-:W-:Y:S05]  /*09c0*/  BSYNC.RECONVERGENT B1 ;  /* 0x0000000000017941 */ /* 0x000fea0003800200 */
.L_x_18:
[----:B------:R-:W2:Y:S02]  /*09d0*/  LDG.E R2, desc[UR8][R4.64+-0x4] ;  /* 0xfffffc0804027981 */ /* 0x000ea4000c1e1900 */
[----:B--2---:R-:W-:-:S07]  /*09e0*/  FADD R2, R2, R13 ;  /* 0x0000000d02027221 */ /* 0x004fce0000000000 */
.L_x_11:
[----:B------:R-:W-:Y:S05]  /*09f0*/  BSYNC.RECONVERGENT B0 ;  /* 0x0000000000007941 */ /* 0x000fea0003800200 */
.L_x_10:
        /* <DEDUP_REMOVED lines=32> */
.L_x_23:
[----:B------:R-:W-:Y:S01]  /*0c00*/  FMUL.FTZ R13, R0, R3 ;  /* 0x00000003000d7220 */ /* 0x000fe20000410000 */
[----:B------:R-:W-:-:S03]  /*0c10*/  FMUL.FTZ R2, R3, 0.5 ;  /* 0x3f00000003027820 */ /* 0x000fc60000410000 */
[----:B------:R-:W-:-:S04]  /*0c20*/  FFMA R0, -R13, R13, R0 ;  /* 0x0000000d0d007223 */ /* 0x000fc80000000100 */
[----:B------:R-:W-:-:S07]  /*0c30*/  FFMA R13, R0, R2, R13 ;  /* 0x00000002000d7223 */ /* 0x000fce000000000d */
.L_x_24:
[----:B------:R-:W-:Y:S05]  /*0c40*/  BSYNC.RECONVERGENT B1 ;  /* 0x0000000000017941 */ /* 0x000fea0003800200 */
.L_x_22:
[----:B------:R-:W-:Y:S01]  /*0c50*/  IADD3 R0, PT, PT, R14, -0xd000000, RZ ;  /* 0xf30000000e007810 */ /* 0x000fe20007ffe0ff */
[----:B------:R0:W1:Y:S03]  /*0c60*/  MUFU.RSQ R15, R14 ;  /* 0x0000000e000f7308 */ /* 0x0000660000001400 */
[----:B------:R-:W-:-:S13]  /*0c70*/  ISETP.GT.U32.AND P0, PT, R0, 0x727fffff, PT ;  /* 0x727fffff0000780c */ /* 0x000fda0003f04070 */
[----:B0-----:R-:W-:Y:S05]  /*0c80*/  @!P0 BRA `(.L_x_25) ;  /* 0x00000000001c8947 */ /* 0x001fea0003800000 */
[----:B------:R-:W-:Y:S01]  /*0c90*/  BSSY.RECONVERGENT B1, `(.L_x_26) ;  /* 0x0000004000017945 */ /* 0x000fe20003800200 */
[----:B------:R-:W-:Y:S01]  /*0ca0*/  IMAD.MOV.U32 R0, RZ, RZ, R14 ;  /* 0x000000ffff007224 */ /* 0x000fe200078e000e */
[----:B------:R-:W-:-:S07]  /*0cb0*/  MOV R18, 0xcd0 ;  /* 0x00000cd000127802 */ /* 0x000fce0000000f00 */
[----:B-1----:R-:W-:Y:S05]  /*0cc0*/  CALL.REL.NOINC `($__internal_0_$__cuda_sm20_sqrt_rn_f32_slowpath) ;  /* 0x0000000400e07944 */ /* 0x002fea0003c00000 */
[----:B------:R-:W-:Y:S05]  /*0cd0*/  BSYNC.RECONVERGENT B1 ;  /* 0x0000000000017941 */ /* 0x000fea0003800200 */
.L_x_26:
[----:B------:R-:W-:Y:S01]  /*0ce0*/  MOV R3, R0 ;  /* 0x0000000000037202 */ /* 0x000fe20000000f00 */
[----:B------:R-:W-:Y:S06]  /*0cf0*/  BRA `(.L_x_27) ;  /* 0x0000000000107947 */ /* 0x000fec0003800000 */
.L_x_25:
[----:B-1----:R-:W-:Y:S01]  /*0d00*/  FMUL.FTZ R3, R14, R15 ;  /* 0x0000000f0e037220 */ /* 0x002fe20000410000 */
[----:B------:R-:W-:-:S03]  /*0d10*/  FMUL.FTZ R0, R15, 0.5 ;  /* 0x3f0000000f007820 */ /* 0x000fc60000410000 */
[----:B------:R-:W-:-:S04]  /*0d20*/  FFMA R14, -R3, R3, R14 ;  /* 0x00000003030e7223 */ /* 0x000fc8000000010e */
[----:B------:R-:W-:-:S07]  /*0d30*/  FFMA R3, R14, R0, R3 ;  /* 0x000000000e037223 */ /* 0x000fce0000000003 */
.L_x_27:
        /* <DEDUP_REMOVED lines=12> */
.L_x_29:
[----:B------:R-:W-:Y:S05]  /*0e00*/  BSYNC.RECONVERGENT B1 ;  /* 0x0000000000017941 */ /* 0x000fea0003800200 */
.L_x_28:
[----:B------:R-:W2:Y:S02]  /*0e10*/  LDG.E R2, desc[UR8][R4.64+0x18] ;  /* 0x0000180804027981 */ /* 0x000ea4000c1e1900 */
[----:B--2---:R-:W-:-:S07]  /*0e20*/  FADD R2, R2, R13 ;  /* 0x0000000d02027221 */ /* 0x004fce0000000000 */
.L_x_21:
[----:B------:R-:W-:Y:S05]  /*0e30*/  BSYNC.RECONVERGENT B0 ;  /* 0x0000000000007941 */ /* 0x000fea0003800200 */
.L_x_20:
        /* <DEDUP_REMOVED lines=32> */
.L_x_33:
[----:B------:R-:W-:Y:S01]  /*1040*/  FMUL.FTZ R13, R0, R3 ;  /* 0x00000003000d7220 */ /* 0x000fe20000410000 */
[----:B------:R-:W-:-:S03]  /*1050*/  FMUL.FTZ R2, R3, 0.5 ;  /* 0x3f00000003027820 */ /* 0x000fc60000410000 */
[----:B------:R-:W-:-:S04]  /*1060*/  FFMA R0, -R13, R13, R0 ;  /* 0x0000000d0d007223 */ /* 0x000fc80000000100 */
[----:B------:R-:W-:-:S07]  /*1070*/  FFMA R13, R0, R2, R13 ;  /* 0x00000002000d7223 */ /* 0x000fce000000000d */
.L_x_34:
[----:B------:R-:W-:Y:S05]  /*1080*/  BSYNC.RECONVERGENT B1 ;  /* 0x0000000000017941 */ /* 0x000fea0003800200 */
.L_x_32:
[----:B------:R-:W-:Y:S01]  /*1090*/  VIADD R0, R14, 0xf3000000 ;  /* 0xf30000000e007836 */ /* 0x000fe20000000000 */
[----:B------:R0:W1:Y:S04]  /*10a0*/  MUFU.RSQ R15, R14 ;  /* 0x0000000e000f7308 */ /* 0x0000680000001400 */
[----:B------:R-:W-:-:S13]  /*10b0*/  ISETP.GT.U32.AND P0, PT, R0, 0x727fffff, PT ;  /* 0x727fffff0000780c */ /* 0x000fda0003f04070 */
[----:B01----:R-:W-:Y:S05]  /*10c0*/  @!P0 BRA `(.L_x_35) ;  /* 0x00000000001c8947 */ /* 0x003fea0003800000 */
[----:B------:R-:W-:Y:S01]  /*10d0*/  BSSY.RECONVERGENT B1, `(.L_x_36) ;  /* 0x0000004000017945 */ /* 0x000fe20003800200 */
[----:B------:R-:W-:Y:S02]  /*10e0*/  MOV R0, R14 ;  /* 0x0000000e00007202 */ /* 0x000fe40000000f00 */
[----:B------:R-:W-:-:S07]  /*10f0*/  MOV R18, 0x1110 ;  /* 0x0000111000127802 */ /* 0x000fce0000000f00 */
[----:B------:R-:W-:Y:S05]  /*1100*/  CALL.REL.NOINC `($__internal_0_$__cuda_sm20_sqrt_rn_f32_slowpath) ;  /* 0x0000000000d07944 */ /* 0x000fea0003c00000 */
[----:B------:R-:W-:Y:S05]  /*1110*/  BSYNC.RECONVERGENT B1 ;  /* 0x0000000000017941 */ /* 0x000fea0003800200 */
.L_x_36:
[----:B------:R-:W-:Y:S01]  /*1120*/  MOV R3, R0 ;  /* 0x0000000000037202 */ /* 0x000fe20000000f00 */
[----:B------:R-:W-:Y:S06]  /*1130*/  BRA `(.L_x_37) ;  /* 0x0000000000107947 */ /* 0x000fec0003800000 */
.L_x_35:
[----:B------:R-:W-:Y:S01]  /*1140*/  FMUL.FTZ R3, R14, R15 ;  /* 0x0000000f0e037220 */ /* 0x000fe20000410000 */
[----:B------:R-:W-:-:S03]  /*1150*/  FMUL.FTZ R0, R15, 0.5 ;  /* 0x3f0000000f007820 */ /* 0x000fc60000410000 */
[----:B------:R-:W-:-:S04]  /*1160*/  FFMA R14, -R3, R3, R14 ;  /* 0x00000003030e7223 */ /* 0x000fc8000000010e */
[----:B------:R-:W-:-:S07]  /*1170*/  FFMA R3, R14, R0, R3 ;  /* 0x000000000e037223 */ /* 0x000fce0000000003 */
.L_x_37:
        /* <DEDUP_REMOVED lines=12> */
.L_x_39:
[----:B------:R-:W-:Y:S05]  /*1240*/  BSYNC.RECONVERGENT B1 ;  /* 0x0000000000017941 */ /* 0x000fea0003800200 */
.L_x_38:
[----:B------:R-:W2:Y:S02]  /*1250*/  LDG.E R2, desc[UR8][R4.64+0x34] ;  /* 0x0000340804027981 */ /* 0x000ea4000c1e1900 */
[----:B--2---:R-:W-:-:S07]  /*1260*/  FADD R2, R2, R13 ;  /* 0x0000000d02027221 */ /* 0x004fce0000000000 */
.L_x_31:
[----:B------:R-:W-:Y:S05]  /*1270*/  BSYNC.RECONVERGENT B0 ;  /* 0x0000000000007941 */ /* 0x000fea0003800200 */
.L_x_30:
[----:B------:R-:W-:Y:S01]  /*1280*/  FSETP.GT.AND P0, PT, R2, R11, PT ;  /* 0x0000000b0200720b */ /* 0x000fe20003f04000 */
[----:B------:R-:W-:-:S12]  /*1290*/  BSSY.RECONVERGENT B0, `(.L_x_40) ;  /* 0x0000009000007945 */ /* 0x000fd80003800200 */
[----:B------:R-:W-:Y:S05]  /*12a0*/  @!P0 BRA `(.L_x_41) ;  /* 0x00000000001c8947 */ /* 0x000fea0003800000 */
[----:B------:R-:W2:Y:S04]  /*12b0*/  LDG.E R9, desc[UR8][R4.64+0x1c] ;  /* 0x00001c0804097981 */ /* 0x000ea8000c1e1900 */
[----:B------:R-:W3:Y:S04]  /*12c0*/  LDG.E R3, desc[UR8][R4.64+0x24] ;  /* 0x0000240804037981 */ /* 0x000ee8000c1e1900 */
[----:B------:R-:W4:Y:S01]  /*12d0*/  LDG.E R13, desc[UR8][R4.64+0x20] ;  /* 0x00002008040d7981 */ /* 0x000f22000c1e1900 */
[----:B------:R-:W-:Y:S01]  /*12e0*/  MOV R11, R2 ;  /* 0x00000002000b7202 */ /* 0x000fe20000000f00 */
[C---:B--2---:R-:W-:Y:S01]  /*12f0*/  FMUL R9, R0.reuse, R9 ;  /* 0x0000000900097220 */ /* 0x044fe20000400000 */
[C---:B---3--:R-:W-:Y:S01]  /*1300*/  FMUL R10, R0.reuse, R3 ;  /* 0x00000003000a7220 */ /* 0x048fe20000400000 */
[----:B----4-:R-:W-:-:S07]  /*1310*/  FMUL R12, R0, R13 ;  /* 0x0000000d000c7220 */ /* 0x010fce0000400000 */
.L_x_41:
[----:B------:R-:W-:Y:S05]  /*1320*/  BSYNC.RECONVERGENT B0 ;  /* 0x0000000000007941 */ /* 0x000fea0003800200 */
.L_x_40:
[----:B------:R-:W-:-:S04]  /*1330*/  IADD3 R4, P0, PT, R4, 0x70, RZ ;  /* 0x0000007004047810 */ /* 0x000fc80007f1e0ff */
[----:B------:R-:W-:Y:S01]  /*1340*/  IADD3.X R5, PT, PT, RZ, R5, RZ, P0, !PT ;  /* 0x00000005ff057210 */ /* 0x000fe200007fe4ff */
[----:B------:R-:W-:Y:S08]  /*1350*/  BRA.U UP0, `(.L_x_42) ;  /* 0xffffffed00a07547 */ /* 0x000ff0000b83ffff */
[----:B------:R-:W0:Y:S01]  /*1360*/  LDC.64 R2, c[0x0][0x390] ;  /* 0x0000e400ff027b82 */ /* 0x000e220000000a00 */
[----:B------:R-:W-:Y:S01]  /*1370*/  FMUL R9, R9, 255 ;  /* 0x437f000009097820 */ /* 0x000fe20000400000 */
[----:B------:R-:W-:Y:S01]  /*1380*/  FMUL R10, R10, 255 ;  /* 0x437f00000a0a7820 */ /* 0x000fe20000400000 */
[----:B------:R-:W-:Y:S01]  /*1390*/  FMUL R12, R12, 255 ;  /* 0x437f00000c0c7820 */ /* 0x000fe20000400000 */
[----:B------:R-:W-:Y:S02]  /*13a0*/  SHF.L.U32 R5, R8, 0x2, RZ ;  /* 0x0000000208057819 */ /* 0x000fe400000006ff */
[----:B------:R-:W-:Y:S08]  /*13b0*/  F2I.TRUNC.NTZ R7, R10 ;  /* 0x0000000a00077305 */ /* 0x000ff0000020f100 */
[----:B------:R-:W1:Y:S08]  /*13c0*/  F2I.TRUNC.NTZ R9, R9 ;  /* 0x0000000900097305 */ /* 0x000e70000020f100 */
[----:B------:R-:W2:Y:S01]  /*13d0*/  F2I.TRUNC.NTZ R11, R12 ;  /* 0x0000000c000b7305 */ /* 0x000ea2000020f100 */
[----:B0-----:R-:W-:-:S04]  /*13e0*/  IMAD.WIDE R2, R5, 0x4, R2 ;  /* 0x0000000405027825 */ /* 0x001fc800078e0202 */
[----:B------:R-:W-:Y:S01]  /*13f0*/  IMAD.MOV.U32 R5, RZ, RZ, 0xff ;  /* 0x000000ffff057424 */ /* 0x000fe200078e00ff */
[----:B-1----:R-:W-:Y:S04]  /*1400*/  STG.E desc[UR8][R2.64], R9 ;  /* 0x0000000902007986 */ /* 0x002fe8000c101908 */
[----:B------:R-:W-:Y:S04]  /*1410*/  STG.E desc[UR8][R2.64+0x4], R7 ;  /* 0x0000040702007986 */ /* 0x000fe8000c101908 */
[----:B--2---:R-:W-:Y:S04]  /*1420*/  STG.E desc[UR8][R2.64+0x8], R11 ;  /* 0x0000080b02007986 */ /* 0x004fe8000c101908 */
[----:B------:R-:W-:Y:S01]  /*1430*/  STG.E desc[UR8][R2.64+0xc], R5 ;  /* 0x00000c0502007986 */ /* 0x000fe2000c101908 */
[----:B------:R-:W-:Y:S05]  /*1440*/  EXIT ;  /* 0x000000000000794d */ /* 0x000fea0003800000 */
        .weak           $__internal_0_$__cuda_sm20_sqrt_rn_f32_slowpath
        .type           $__internal_0_$__cuda_sm20_sqrt_rn_f32_slowpath,@function
        .size           $__internal_0_$__cuda_sm20_sqrt_rn_f32_slowpath,($__internal_1_$__cuda_sm3x_div_rn_noftz_f32_slowpath - $__internal_0_$__cuda_sm20_sqrt_rn_f32_slowpath)
$__internal_0_$__cuda_sm20_sqrt_rn_f32_slowpath:
[----:B------:R-:W-:-:S13]  /*1450*/  LOP3.LUT P0, RZ, R0, 0x7fffffff, RZ, 0xc0, !PT ;  /* 0x7fffffff00ff7812 */ /* 0x000fda000780c0ff */
[----:B------:R-:W-:Y:S01]  /*1460*/  @!P0 MOV R2, R0 ;  /* 0x0000000000028202 */ /* 0x000fe20000000f00 */
[----:B------:R-:W-:Y:S06]  /*1470*/  @!P0 BRA `(.L_x_43) ;  /* 0x0000000000408947 */ /* 0x000fec0003800000 */
[----:B------:R-:W-:-:S13]  /*1480*/  FSETP.GEU.FTZ.AND P0, PT, R0, RZ, PT ;  /* 0x000000ff0000720b */ /* 0x000fda0003f1e000 */
[----:B------:R-:W-:Y:S01]  /*1490*/  @!P0 MOV R2, 0x7fffffff ;  /* 0x7fffffff00028802 */ /* 0x000fe20000000f00 */
[----:B------:R-:W-:Y:S06]  /*14a0*/  @!P0 BRA `(.L_x_43) ;  /* 0x0000000000348947 */ /* 0x000fec0003800000 */
[----:B------:R-:W-:-:S13]  /*14b0*/  FSETP.GTU.FTZ.AND P0, PT, |R0|, +INF , PT ;  /* 0x7f8000000000780b */ /* 0x000fda0003f1c200 */
[----:B------:R-:W-:Y:S01]  /*14c0*/  @P0 FADD.FTZ R2, R0, 1 ;  /* 0x3f80000000020421 */ /* 0x000fe20000010000 */
[----:B------:R-:W-:Y:S06]  /*14d0*/  @P0 BRA `(.L_x_43) ;  /* 0x0000000000280947 */ /* 0x000fec0003800000 */
[----:B------:R-:W-:-:S13]  /*14e0*/  FSETP.NEU.FTZ.AND P0, PT, |R0|, +INF , PT ;  /* 0x7f8000000000780b */ /* 0x000fda0003f1d200 */
[----:B------:R-:W-:-:S04]  /*14f0*/  @P0 FFMA R3, R0, 1.84467440737095516160e+19, RZ ;  /* 0x5f80000000030823 */ /* 0x000fc800000000ff */
[----:B------:R-:W0:Y:S02]  /*1500*/  @P0 MUFU.RSQ R2, R3 ;  /* 0x0000000300020308 */ /* 0x000e240000001400 */
[----:B0-----:R-:W-:Y:S01]  /*1510*/  @P0 FMUL.FTZ R16, R3, R2 ;  /* 0x0000000203100220 */ /* 0x001fe20000410000 */
[----:B------:R-:W-:Y:S01]  /*1520*/  @P0 FMUL.FTZ R17, R2, 0.5 ;  /* 0x3f00000002110820 */ /* 0x000fe20000410000 */
[----:B------:R-:W-:Y:S02]  /*1530*/  @!P0 MOV R2, R0 ;  /* 0x0000000000028202 */ /* 0x000fe40000000f00 */
[----:B------:R-:W-:-:S04]  /*1540*/  @P0 FADD.FTZ R15, -R16, -RZ ;  /* 0x800000ff100f0221 */ /* 0x000fc80000010100 */
[----:B------:R-:W-:-:S04]  /*1550*/  @P0 FFMA R15, R16, R15, R3 ;  /* 0x0000000f100f0223 */ /* 0x000fc80000000003 */
[----:B------:R-:W-:-:S04]  /*1560*/  @P0 FFMA R15, R15, R17, R16 ;  /* 0x000000110f0f0223 */ /* 0x000fc80000000010 */
[----:B------:R-:W-:-:S07]  /*1570*/  @P0 FMUL.FTZ R2, R15, 2.3283064365386962891e-10 ;  /* 0x2f8000000f020820 */ /* 0x000fce0000410000 */
.L_x_43:
[----:B------:R-:W-:Y:S01]  /*1580*/  HFMA2 R3, -RZ, RZ, 0, 0 ;  /* 0x00000000ff037431 */ /* 0x000fe200000001ff */
[----:B------:R-:W-:Y:S02]  /*1590*/  MOV R0, R2 ;  /* 0x0000000200007202 */ /* 0x000fe40000000f00 */
[----:B------:R-:W-:-:S04]  /*15a0*/  MOV R2, R18 ;  /* 0x0000001200027202 */ /* 0x000fc80000000f00 */
[----:B------:R-:W-:Y:S05]  /*15b0*/  RET.REL.NODEC R2 `(_Z6kerneliP6SpherePi) ;  /* 0xffffffe802907950 */ /* 0x000fea0003c3ffff */
        .weak           $__internal_1_$__cuda_sm3x_div_rn_noftz_f32_slowpath
        .type           $__internal_1_$__cuda_sm3x_div_rn_noftz_f32_slowpath,@function
        .size           $__internal_1_$__cuda_sm3x_div_rn_noftz_f32_slowpath,(.L_x_57 - $__internal_1_$__cuda_sm3x_div_rn_noftz_f32_slowpath)
$__internal_1_$__cuda_sm3x_div_rn_noftz_f32_slowpath:
[----:B------:R-:W-:Y:S01]  /*15c0*/  SHF.R.U32.HI R14, RZ, 0x17, R3 ;  /* 0x00000017ff0e7819 */ /* 0x000fe20000011603 */
[----:B------:R-:W-:Y:S01]  /*15d0*/  BSSY.RECONVERGENT B2, `(.L_x_44) ;  /* 0x0000062000027945 */ /* 0x000fe20003800200 */
[----:B------:R-:W-:Y:S02]  /*15e0*/  SHF.R.U32.HI R15, RZ, 0x17, R0 ;  /* 0x00000017ff0f7819 */ /* 0x000fe40000011600 */
[----:B------:R-:W-:Y:S02]  /*15f0*/  LOP3.LUT R14, R14, 0xff, RZ, 0xc0, !PT ;  /* 0x000000ff0e0e7812 */ /* 0x000fe400078ec0ff */
[----:B------:R-:W-:-:S03]  /*1600*/  LOP3.LUT R19, R15, 0xff, RZ, 0xc0, !PT ;  /* 0x000000ff0f137812 */ /* 0x000fc600078ec0ff */
[----:B------:R-:W-:Y:S01]  /*1610*/  VIADD R17, R14, 0xffffffff ;  /* 0xffffffff0e117836 */ /* 0x000fe20000000000 */
[----:B------:R-:W-:-:S04]  /*1620*/  IADD3 R16, PT, PT, R19, -0x1, RZ ;  /* 0xffffffff13107810 */ /* 0x000fc80007ffe0ff */
[----:B------:R-:W-:-:S04]  /*1630*/  ISETP.GT.U32.AND P0, PT, R17, 0xfd, PT ;  /* 0x000000fd1100780c */ /* 0x000fc80003f04070 */
[----:B------:R-:W-:-:S13]  /*1640*/  ISETP.GT.U32.OR P0, PT, R16, 0xfd, P0 ;  /* 0x000000fd1000780c */ /* 0x000fda0000704470 */
[----:B------:R-:W-:Y:S01]  /*1650*/  @!P0 MOV R15, RZ ;  /* 0x000000ff000f8202 */ /* 0x000fe20000000f00 */
[----:B------:R-:W-:Y:S06]  /*1660*/  @!P0 BRA `(.L_x_45) ;  /* 0x00000000005c8947 */ /* 0x000fec0003800000 */
[----:B------:R-:W-:Y:S02]  /*1670*/  FSETP.GTU.FTZ.AND P0, PT, |R0|, +INF , PT ;  /* 0x7f8000000000780b */ /* 0x000fe40003f1c200 */
[----:B------:R-:W-:-:S04]  /*1680*/  FSETP.GTU.FTZ.AND P1, PT, |R3|, +INF , PT ;  /* 0x7f8000000300780b */ /* 0x000fc80003f3c200 */
[----:B------:R-:W-:-:S13]  /*1690*/  PLOP3.LUT P0, PT, P0, P1, PT, 0xf8, 0x8f ;  /* 0x00000000008f781c */ /* 0x000fda0000703f70 */
[----:B------:R-:W-:Y:S05]  /*16a0*/  @P0 BRA `(.L_x_46) ;  /* 0x00000004004c0947 */ /* 0x000fea0003800000 */
[----:B------:R-:W-:-:S13]  /*16b0*/  LOP3.LUT P0, RZ, R3, 0x7fffffff, R0, 0xc8, !PT ;  /* 0x7fffffff03ff7812 */ /* 0x000fda000780c800 */
[----:B------:R-:W-:Y:S05]  /*16c0*/  @!P0 BRA `(.L_x_47) ;  /* 0x00000004003c8947 */ /* 0x000fea0003800000 */
[C---:B------:R-:W-:Y:S02]  /*16d0*/  FSETP.NEU.FTZ.AND P2, PT, |R0|.reuse, +INF , PT ;  /* 0x7f8000000000780b */ /* 0x040fe40003f5d200 */
[----:B------:R-:W-:Y:S02]  /*16e0*/  FSETP.NEU.FTZ.AND P1, PT, |R3|, +INF , PT ;  /* 0x7f8000000300780b */ /* 0x000fe40003f3d200 */
[----:B------:R-:W-:-:S11]  /*16f0*/  FSETP.NEU.FTZ.AND P0, PT, |R0|, +INF , PT ;  /* 0x7f8000000000780b */ /* 0x000fd60003f1d200 */
[----:B------:R-:W-:Y:S05]  /*1700*/  @!P1 BRA !P2, `(.L_x_47) ;  /* 0x00000004002c9947 */ /* 0x000fea0005000000 */
[----:B------:R-:W-:-:S04]  /*1710*/  LOP3.LUT P2, RZ, R0, 0x7fffffff, RZ, 0xc0, !PT ;  /* 0x7fffffff00ff7812 */ /* 0x000fc8000784c0ff */
[----:B------:R-:W-:-:S13]  /*1720*/  PLOP3.LUT P1, PT, P1, P2, PT, 0x2f, 0xf2 ;  /* 0x0000000000f2781c */ /* 0x000fda0000f24577 */
[----:B------:R-:W-:Y:S05]  /*1730*/  @P1 BRA `(.L_x_48) ;  /* 0x0000000400181947 */ /* 0x000fea0003800000 */
[----:B------:R-:W-:-:S04]  /*1740*/  LOP3.LUT P1, RZ, R3, 0x7fffffff, RZ, 0xc0, !PT ;  /* 0x7fffffff03ff7812 */ /* 0x000fc8000782c0ff */
[----:B------:R-:W-:-:S13]  /*1750*/  PLOP3.LUT P0, PT, P0, P1, PT, 0x2f, 0xf2 ;  /* 0x0000000000f2781c */ /* 0x000fda0000702577 */
[----:B------:R-:W-:Y:S05]  /*1760*/  @P0 BRA `(.L_x_49) ;  /* 0x0000000400000947 */ /* 0x000fea0003800000 */
[----:B------:R-:W-:Y:S02]  /*1770*/  ISETP.GE.AND P0, PT, R16, RZ, PT ;  /* 0x000000ff1000720c */ /* 0x000fe40003f06270 */
[----:B------:R-:W-:-:S11]  /*1780*/  ISETP.GE.AND P1, PT, R17, RZ, PT ;  /* 0x000000ff1100720c */ /* 0x000fd60003f26270 */
[----:B------:R-:W-:Y:S01]  /*1790*/  @P0 MOV R15, RZ ;  /* 0x000000ff000f0202 */ /* 0x000fe20000000f00 */
[----:B------:R-:W-:Y:S01]  /*17a0*/  @!P0 FFMA R0, R0, 1.84467440737095516160e+19, RZ ;  /* 0x5f80000000008823 */ /* 0x000fe200000000ff */
[----:B------:R-:W-:Y:S01]  /*17b0*/  @!P0 MOV R15, 0xffffffc0 ;  /* 0xffffffc0000f8802 */ /* 0x000fe20000000f00 */
[----:B------:R-:W-:-:S03]  /*17c0*/  @!P1 FFMA R3, R3, 1.84467440737095516160e+19, RZ ;  /* 0x5f80000003039823 */ /* 0x000fc600000000ff */
[----:B------:R-:W-:-:S07]  /*17d0*/  @!P1 IADD3 R15, PT, PT, R15, 0x40, RZ ;  /* 0x000000400f0f9810 */ /* 0x000fce0007ffe0ff */
.L_x_45:
[----:B------:R-:W-:Y:S01]  /*17e0*/  LEA R16, R14, 0xc0800000, 0x17 ;  /* 0xc08000000e107811 */ /* 0x000fe200078eb8ff */
[----:B------:R-:W-:Y:S01]  /*17f0*/  BSSY.RECONVERGENT B3, `(.L_x_50) ;  /* 0x0000036000037945 */ /* 0x000fe20003800200 */
[----:B------:R-:W-:Y:S02]  /*1800*/  IADD3 R19, PT, PT, R19, -0x7f, RZ ;  /* 0xffffff8113137810 */ /* 0x000fe40007ffe0ff */
[----:B------:R-:W-:-:S03]  /*1810*/  IADD3 R18, PT, PT, -R16, R3, RZ ;  /* 0x0000000310127210 */ /* 0x000fc60007ffe1ff */
[C---:B------:R-:W-:Y:S01]  /*1820*/  IMAD R0, R19.reuse, -0x800000, R0 ;  /* 0xff80000013007824 */ /* 0x040fe200078e0200 */
[----:B------:R0:W1:Y:S01]  /*1830*/  MUFU.RCP R3, R18 ;  /* 0x0000001200037308 */ /* 0x0000620000001000 */
[----:B------:R-:W-:Y:S01]  /*1840*/  FADD.FTZ R17, -R18, -RZ ;  /* 0x800000ff12117221 */ /* 0x000fe20000010100 */
[----:B0-----:R-:W-:-:S05]  /*1850*/  IADD3 R18, PT, PT, R19, 0x7f, -R14 ;  /* 0x0000007f13127810 */ /* 0x001fca0007ffe80e */
[----:B------:R-:W-:Y:S02]  /*1860*/  IMAD.IADD R15, R18, 0x1, R15 ;  /* 0x00000001120f7824 */ /* 0x000fe400078e020f */
[----:B-1----:R-:W-:-:S04]  /*1870*/  FFMA R16, R3, R17, 1 ;  /* 0x3f80000003107423 */ /* 0x002fc80000000011 */
[----:B------:R-:W-:-:S04]  /*1880*/  FFMA R3, R3, R16, R3 ;  /* 0x0000001003037223 */ /* 0x000fc80000000003 */
[----:B------:R-:W-:-:S04]  /*1890*/  FFMA R16, R0, R3, RZ ;  /* 0x0000000300107223 */ /* 0x000fc800000000ff */
[----:B------:R-:W-:-:S04]  /*18a0*/  FFMA R20, R17, R16, R0 ;  /* 0x0000001011147223 */ /* 0x000fc80000000000 */
[----:B------:R-:W-:-:S04]  /*18b0*/  FFMA R16, R3, R20, R16 ;  /* 0x0000001403107223 */ /* 0x000fc80000000010 */
[----:B------:R-:W-:-:S04]  /*18c0*/  FFMA R17, R17, R16, R0 ;  /* 0x0000001011117223 */ /* 0x000fc80000000000 */
[----:B------:R-:W-:-:S05]  /*18d0*/  FFMA R0, R3, R17, R16 ;  /* 0x0000001103007223 */ /* 0x000fca0000000010 */
[----:B------:R-:W-:-:S04]  /*18e0*/  SHF.R.U32.HI R14, RZ, 0x17, R0 ;  /* 0x00000017ff0e7819 */ /* 0x000fc80000011600 */
[----:B------:R-:W-:-:S04]  /*18f0*/  LOP3.LUT R14, R14, 0xff, RZ, 0xc0, !PT ;  /* 0x000000ff0e0e7812 */ /* 0x000fc800078ec0ff */
[----:B------:R-:W-:-:S04]  /*1900*/  IADD3 R18, PT, PT, R14, R15, RZ ;  /* 0x0000000f0e127210 */ /* 0x000fc80007ffe0ff */
[----:B------:R-:W-:-:S04]  /*1910*/  IADD3 R14, PT, PT, R18, -0x1, RZ ;  /* 0xffffffff120e7810 */ /* 0x000fc80007ffe0ff */
[----:B------:R-:W-:-:S13]  /*1920*/  ISETP.GE.U32.AND P0, PT, R14, 0xfe, PT ;  /* 0x000000fe0e00780c */ /* 0x000fda0003f06070 */
[----:B------:R-:W-:Y:S05]  /*1930*/  @!P0 BRA `(.L_x_51) ;  /* 0x0000000000808947 */ /* 0x000fea0003800000 */
[----:B------:R-:W-:-:S13]  /*1940*/  ISETP.GT.AND P0, PT, R18, 0xfe, PT ;  /* 0x000000fe1200780c */ /* 0x000fda0003f04270 */
[----:B------:R-:W-:Y:S05]  /*1950*/  @P0 BRA `(.L_x_52) ;  /* 0x00000000006c0947 */ /* 0x000fea0003800000 */
[----:B------:R-:W-:-:S13]  /*1960*/  ISETP.GE.AND P0, PT, R18, 0x1, PT ;  /* 0x000000011200780c */ /* 0x000fda0003f06270 */
[----:B------:R-:W-:Y:S05]  /*1970*/  @P0 BRA `(.L_x_53) ;  /* 0x0000000000740947 */ /* 0x000fea0003800000 */
[----:B------:R-:W-:Y:S02]  /*1980*/  ISETP.GE.AND P0, PT, R18, -0x18, PT ;  /* 0xffffffe81200780c */ /* 0x000fe40003f06270 */
[----:B------:R-:W-:-:S11]  /*1990*/  LOP3.LUT R0, R0, 0x80000000, RZ, 0xc0, !PT ;  /* 0x8000000000007812 */ /* 0x000fd600078ec0ff */
[----:B------:R-:W-:Y:S05]  /*19a0*/  @!P0 BRA `(.L_x_53) ;  /* 0x0000000000688947 */ /* 0x000fea0003800000 */
[CCC-:B------:R-:W-:Y:S01]  /*19b0*/  FFMA.RZ R14, R3.reuse, R17.reuse, R16.reuse ;  /* 0x00000011030e7223 */ /* 0x1c0fe2000000c010 */
[C---:B------:R-:W-:Y:S02]  /*19c0*/  ISETP.NE.AND P2, PT, R18.reuse, RZ, PT ;  /* 0x000000ff1200720c */ /* 0x040fe40003f45270 */
[----:B------:R-:W-:Y:S02]  /*19d0*/  ISETP.NE.AND P1, PT, R18, RZ, PT ;  /* 0x000000ff1200720c */ /* 0x000fe40003f25270 */
[----:B------:R-:W-:Y:S01]  /*19e0*/  LOP3.LUT R15, R14, 0x7fffff, RZ, 0xc0, !PT ;  /* 0x007fffff0e0f7812 */ /* 0x000fe200078ec0ff */
[CCC-:B------:R-:W-:Y:S01]  /*19f0*/  FFMA.RP R14, R3.reuse, R17.reuse, R16.reuse ;  /* 0x00000011030e7223 */ /* 0x1c0fe20000008010 */
[----:B------:R-:W-:Y:S01]  /*1a00*/  FFMA.RM R3, R3, R17, R16 ;  /* 0x0000001103037223 */ /* 0x000fe20000004010 */
[----:B------:R-:W-:Y:S02]  /*1a10*/  IADD3 R16, PT, PT, R18, 0x20, RZ ;  /* 0x0000002012107810 */ /* 0x000fe40007ffe0ff */
[----:B------:R-:W-:-:S02]  /*1a20*/  LOP3.LUT R15, R15, 0x800000, RZ, 0xfc, !PT ;  /* 0x008000000f0f7812 */ /* 0x000fc400078efcff */
[----:B------:R-:W-:Y:S02]  /*1a30*/  IADD3 R17, PT, PT, -R18, RZ, RZ ;  /* 0x000000ff12117210 */ /* 0x000fe40007ffe1ff */
[----:B------:R-:W-:Y:S02]  /*1a40*/  SHF.L.U32 R16, R15, R16, RZ ;  /* 0x000000100f107219 */ /* 0x000fe400000006ff */
[----:B------:R-:W-:Y:S02]  /*1a50*/  FSETP.NEU.FTZ.AND P0, PT, R14, R3, PT ;  /* 0x000000030e00720b */ /* 0x000fe40003f1d000 */
[----:B------:R-:W-:Y:S02]  /*1a60*/  SEL R14, R17, RZ, P2 ;  /* 0x000000ff110e7207 */ /* 0x000fe40001000000 */
[----:B------:R-:W-:Y:S02]  /*1a70*/  ISETP.NE.AND P1, PT, R16, RZ, P1 ;  /* 0x000000ff1000720c */ /* 0x000fe40000f25270 */
[----:B------:R-:W-:-:S02]  /*1a80*/  SHF.R.U32.HI R14, RZ, R14, R15 ;  /* 0x0000000eff0e7219 */ /* 0x000fc4000001160f */
[----:B------:R-:W-:Y:S02]  /*1a90*/  PLOP3.LUT P0, PT, P0, P1, PT, 0xf8, 0x8f ;  /* 0x00000000008f781c */ /* 0x000fe40000703f70 */
[----:B------:R-:W-:Y:S02]  /*1aa0*/  SHF.R.U32.HI R16, RZ, 0x1, R14 ;  /* 0x00000001ff107819 */ /* 0x000fe4000001160e */
[----:B------:R-:W-:-:S04]  /*1ab0*/  SEL R3, RZ, 0x1, !P0 ;  /* 0x00000001ff037807 */ /* 0x000fc80004000000 */
[----:B------:R-:W-:-:S04]  /*1ac0*/  LOP3.LUT R3, R3, 0x1, R16, 0xf8, !PT ;  /* 0x0000000103037812 */ /* 0x000fc800078ef810 */
[----:B------:R-:W-:-:S04]  /*1ad0*/  LOP3.LUT R3, R3, R14, RZ, 0xc0, !PT ;  /* 0x0000000e03037212 */ /* 0x000fc800078ec0ff */
[----:B------:R-:W-:-:S04]  /*1ae0*/  IADD3 R3, PT, PT, R16, R3, RZ ;  /* 0x0000000310037210 */ /* 0x000fc80007ffe0ff */
[----:B------:R-:W-:Y:S01]  /*1af0*/  LOP3.LUT R0, R3, R0, RZ, 0xfc, !PT ;  /* 0x0000000003007212 */ /* 0x000fe200078efcff */
[----:B------:R-:W-:Y:S06]  /*1b00*/  BRA `(.L_x_53) ;  /* 0x0000000000107947 */ /* 0x000fec0003800000 */
.L_x_52:
[----:B------:R-:W-:-:S04]  /*1b10*/  LOP3.LUT R0, R0, 0x80000000, RZ, 0xc0, !PT ;  /* 0x8000000000007812 */ /* 0x000fc800078ec0ff */
[----:B------:R-:W-:Y:S01]  /*1b20*/  LOP3.LUT R0, R0, 0x7f800000, RZ, 0xfc, !PT ;  /* 0x7f80000000007812 */ /* 0x000fe200078efcff */
[----:B------:R-:W-:Y:S06]  /*1b30*/  BRA `(.L_x_53) ;  /* 0x0000000000047947 */ /* 0x000fec0003800000 */
.L_x_51:
[----:B------:R-:W-:-:S07]  /*1b40*/  LEA R0, R15, R0, 0x17 ;  /* 0x000000000f007211 */ /* 0x000fce00078eb8ff */
.L_x_53:
[----:B------:R-:W-:Y:S05]  /*1b50*/  BSYNC.RECONVERGENT B3 ;  /* 0x0000000000037941 */ /* 0x000fea0003800200 */
.L_x_50:
[----:B------:R-:W-:Y:S05]  /*1b60*/  BRA `(.L_x_54) ;  /* 0x0000000000207947 */ /* 0x000fea0003800000 */
.L_x_49:
[----:B------:R-:W-:-:S04]  /*1b70*/  LOP3.LUT R0, R3, 0x80000000, R0, 0x48, !PT ;  /* 0x8000000003007812 */ /* 0x000fc800078e4800 */
[----:B------:R-:W-:Y:S01]  /*1b80*/  LOP3.LUT R0, R0, 0x7f800000, RZ, 0xfc, !PT ;  /* 0x7f80000000007812 */ /* 0x000fe200078efcff */
[----:B------:R-:W-:Y:S06]  /*1b90*/  BRA `(.L_x_54) ;  /* 0x0000000000147947 */ /* 0x000fec0003800000 */
.L_x_48:
[----:B------:R-:W-:Y:S01]  /*1ba0*/  LOP3.LUT R0, R3, 0x80000000, R0, 0x48, !PT ;  /* 0x8000000003007812 */ /* 0x000fe200078e4800 */
[----:B------:R-:W-:Y:S06]  /*1bb0*/  BRA `(.L_x_54) ;  /* 0x00000000000c7947 */ /* 0x000fec0003800000 */
.L_x_47:
[----:B------:R-:W0:Y:S01]  /*1bc0*/  MUFU.RSQ R0, -QNAN ;  /* 0xffc0000000007908 */ /* 0x000e220000001400 */
[----:B------:R-:W-:Y:S05]  /*1bd0*/  BRA `(.L_x_54) ;  /* 0x0000000000047947 */ /* 0x000fea0003800000 */
.L_x_46:
[----:B------:R-:W-:-:S07]  /*1be0*/  FADD.FTZ R0, R0, R3 ;  /* 0x0000000300007221 */ /* 0x000fce0000010000 */
.L_x_54:
[----:B------:R-:W-:Y:S05]  /*1bf0*/  BSYNC.RECONVERGENT B2 ;  /* 0x0000000000027941 */ /* 0x000fea0003800200 */
.L_x_44:
[----:B------:R-:W-:-:S04]  /*1c00*/  HFMA2 R3, -RZ, RZ, 0, 0 ;  /* 0x00000000ff037431 */ /* 0x000fc800000001ff */
[----:B0-----:R-:W-:Y:S05]  /*1c10*/  RET.REL.NODEC R2 `(_Z6kerneliP6SpherePi) ;  /* 0xffffffe002f87950 */ /* 0x001fea0003c3ffff */
.L_x_55:
[----:B------:R-:W-:-:S00]  /*1c20*/  BRA `(.L_x_55) ;  /* 0xfffffffc00fc7947 */ /* 0x000fc0000383ffff */
[----:B------:R-:W-:-:S00]  /*1c30*/  NOP ;  /* 0x0000000000007918 */ /* 0x000fc00000000000 */
        /* <DEDUP_REMOVED lines=12> */
.L_x_57:


//--------------------- .nv.shared.reserved.0     --------------------------
	.section	.nv.shared.reserved.0,"aw",@nobits
	.weak		__nv_reservedSMEM_offset_0_alias
	.size		__nv_reservedSMEM_offset_0_alias, 0, 64
	.other		__nv_reservedSMEM_offset_0_alias,@"STO_CUDA_RESERVED_SHARED STV_DEFAULT"
__nv_reservedSMEM_offset_0_alias:
	.zero		0
	.zero		64


//--------------------- .nv.constant0._Z6kerneliP6SpherePi --------------------------
	.section	.nv.constant0._Z6kerneliP6SpherePi,"a",@progbits
	.sectionflags	@""
	.align	4
.nv.constant0._Z6kerneliP6SpherePi:
	.zero		920


//--------------------- SYMBOLS --------------------------

	.type		.nv.reservedSmem.offset0,@object
	.size		.nv.reservedSmem.offset0,0x4
